//
// Generated by NVIDIA NVVM Compiler
//
// Compiler Build ID: CL-36424714
// Cuda compilation tools, release 13.0, V13.0.88
// Based on NVVM 20.0.0
//

.version 9.0
.target sm_100
.address_size 64

	// .globl	_Z10DifferenceiPiS_
// _ZZ10DifferenceiPiS_E6s_data has been demoted

.visible .entry _Z10DifferenceiPiS_(
	.param .u32 _Z10DifferenceiPiS__param_0,
	.param .u64 .ptr .align 1 _Z10DifferenceiPiS__param_1,
	.param .u64 .ptr .align 1 _Z10DifferenceiPiS__param_2
)
{
	.reg .pred 	%p<3>;
	.reg .b32 	%r<17>;
	.reg .b64 	%rd<15>;
	// demoted variable
	.shared .align 4 .b8 _ZZ10DifferenceiPiS_E6s_data[1024];
	ld.param.u64 	%rd4, [_Z10DifferenceiPiS__param_1];
	ld.param.u64 	%rd5, [_Z10DifferenceiPiS__param_2];
	cvta.to.global.u64 	%rd1, %rd5;
	cvta.to.global.u64 	%rd2, %rd4;
	mov.u32 	%r3, %ntid.x;
	mov.u32 	%r4, %ctaid.x;
	mov.u32 	%r5, %tid.x;
	mad.lo.s32 	%r1, %r3, %r4, %r5;
	mul.wide.s32 	%rd6, %r1, 4;
	add.s64 	%rd3, %rd2, %rd6;
	ld.global.u32 	%r6, [%rd3];
	shl.b32 	%r7, %r5, 2;
	mov.u32 	%r8, _ZZ10DifferenceiPiS_E6s_data;
	add.s32 	%r2, %r8, %r7;
	st.shared.u32 	[%r2], %r6;
	bar.sync 	0;
	setp.eq.s32 	%p1, %r5, 0;
	@%p1 bra 	$L__BB0_2;
	ld.shared.u32 	%r9, [%r2];
	ld.shared.u32 	%r10, [%r2+-4];
	sub.s32 	%r11, %r9, %r10;
	add.s64 	%rd8, %rd1, %rd6;
	st.global.u32 	[%rd8], %r11;
	bra.uni 	$L__BB0_5;
$L__BB0_2:
	setp.lt.s32 	%p2, %r1, 1;
	@%p2 bra 	$L__BB0_4;
	ld.shared.u32 	%r13, [_ZZ10DifferenceiPiS_E6s_data];
	add.s32 	%r14, %r1, -1;
	mul.wide.u32 	%rd11, %r14, 4;
	add.s64 	%rd12, %rd2, %rd11;
	ld.global.u32 	%r15, [%rd12];
	sub.s32 	%r16, %r13, %r15;
	mul.wide.u32 	%rd13, %r1, 4;
	add.s64 	%rd14, %rd1, %rd13;
	st.global.u32 	[%rd14], %r16;
	bra.uni 	$L__BB0_5;
$L__BB0_4:
	ld.global.u32 	%r12, [%rd3];
	add.s64 	%rd10, %rd1, %rd6;
	st.global.u32 	[%rd10], %r12;
$L__BB0_5:
	ret;

}


// ===== COMPILED SASS (sm_100) =====

	.target	sm_100

	.elftype	@"ET_EXEC"


//--------------------- .note.nv.tkinfo           --------------------------
	.section	.note.nv.tkinfo,"",@"SHT_NOTE"
	.sectionflags	@"SHF_NOTE_NV_TKINFO"
	.tkinfo
        /*0018*/ 	.word	0x00000002
        /*0030*/ 	.string	""
        /*0030*/ 	.string	"ptxas"
        /*0030*/ 	.string	"Cuda compilation tools, release 13.0, V13.0.88"
        /*0030*/ 	.string	"Build cuda_13.0.r13.0/compiler.36424714_0"
        /*0030*/ 	.string	"-arch sm_100 -m 64 "



//--------------------- .note.nv.cuinfo           --------------------------
	.section	.note.nv.cuinfo,"",@"SHT_NOTE"
	.sectionflags	@"SHF_NOTE_NV_CUINFO"
        /*0018*/ 	.short	0x0002
        /*001a*/ 	.short	0x0064
        /*001c*/ 	.short	0x0082
	.zero		2


//--------------------- .nv.info                  --------------------------
	.section	.nv.info,"",@"SHT_CUDA_INFO"
	.align	4


	//----- nvinfo : EIATTR_REGCOUNT
	.align		4
        /*0000*/ 	.byte	0x04, 0x2f
        /*0002*/ 	.short	(.L_1 - .L_0)
	.align		4
.L_0:
        /*0004*/ 	.word	index@(_Z10DifferenceiPiS_)
        /*0008*/ 	.word	0x00000010


	//----- nvinfo : EIATTR_FRAME_SIZE
	.align		4
.L_1:
        /*000c*/ 	.byte	0x04, 0x11
        /*000e*/ 	.short	(.L_3 - .L_2)
	.align		4
.L_2:
        /*0010*/ 	.word	index@(_Z10DifferenceiPiS_)
        /*0014*/ 	.word	0x00000000


	//----- nvinfo : EIATTR_MIN_STACK_SIZE
	.align		4
.L_3:
        /*0018*/ 	.byte	0x04, 0x12
        /*001a*/ 	.short	(.L_5 - .L_4)
	.align		4
.L_4:
        /*001c*/ 	.word	index@(_Z10DifferenceiPiS_)
        /*0020*/ 	.word	0x00000000
.L_5:


//--------------------- .nv.compat                --------------------------
	.section	.nv.compat,"",@"SHT_CUDA_COMPAT_INFO"
	.align	4
        /*0000*/ 	.byte	0x02, 0x09, 0x00, 0x00, 0x02, 0x02, 0x01, 0x00, 0x02, 0x05, 0x05, 0x00, 0x03, 0x07, 0x01, 0x01
        /*0010*/ 	.byte	0x02, 0x03, 0x00, 0x00, 0x02, 0x06, 0x01, 0x00, 0x04, 0x0b, 0x08, 0x00, 0x09, 0x00, 0x00, 0x00
        /*0020*/ 	.byte	0x00, 0x00, 0x00, 0x00


//--------------------- .nv.info._Z10DifferenceiPiS_ --------------------------
	.section	.nv.info._Z10DifferenceiPiS_,"",@"SHT_CUDA_INFO"
	.sectionflags	@""
	.align	4


	//----- nvinfo : EIATTR_CUDA_API_VERSION
	.align		4
        /*0000*/ 	.byte	0x04, 0x37
        /*0002*/ 	.short	(.L_7 - .L_6)
.L_6:
        /*0004*/ 	.word	0x00000082


	//----- nvinfo : EIATTR_KPARAM_INFO
	.align		4
.L_7:
        /*0008*/ 	.byte	0x04, 0x17
        /*000a*/ 	.short	(.L_9 - .L_8)
.L_8:
        /*000c*/ 	.word	0x00000000
        /*0010*/ 	.short	0x0002
        /*0012*/ 	.short	0x0010
        /*0014*/ 	.byte	0x00, 0xf5, 0x21, 0x00


	//----- nvinfo : EIATTR_KPARAM_INFO
	.align		4
.L_9:
        /*0018*/ 	.byte	0x04, 0x17
        /*001a*/ 	.short	(.L_11 - .L_10)
.L_10:
        /*001c*/ 	.word	0x00000000
        /*0020*/ 	.short	0x0001
        /*0022*/ 	.short	0x0008
        /*0024*/ 	.byte	0x00, 0xf5, 0x21, 0x00


	//----- nvinfo : EIATTR_KPARAM_INFO
	.align		4
.L_11:
        /*0028*/ 	.byte	0x04, 0x17
        /*002a*/ 	.short	(.L_13 - .L_12)
.L_12:
        /*002c*/ 	.word	0x00000000
        /*0030*/ 	.short	0x0000
        /*0032*/ 	.short	0x0000
        /*0034*/ 	.byte	0x00, 0xf0, 0x11, 0x00


	//----- nvinfo : EIATTR_SPARSE_MMA_MASK
	.align		4
.L_13:
        /*0038*/ 	.byte	0x03, 0x50
        /*003a*/ 	.short	0x0000


	//----- nvinfo : EIATTR_MAXREG_COUNT
	.align		4
        /*003c*/ 	.byte	0x03, 0x1b
        /*003e*/ 	.short	0x00ff


	//----- nvinfo : EIATTR_NUM_BARRIERS
	.align		4
        /*0040*/ 	.byte	0x02, 0x4c
        /*0042*/ 	.byte	0x01
	.zero		1


	//----- nvinfo : EIATTR_MERCURY_ISA_VERSION
	.align		4
        /*0044*/ 	.byte	0x03, 0x5f
        /*0046*/ 	.short	0x0101


	//----- nvinfo : EIATTR_VRC_CTA_INIT_COUNT
	.align		4
        /*0048*/ 	.byte	0x02, 0x4a
	.zero		1
	.zero		1


	//----- nvinfo : EIATTR_EXIT_INSTR_OFFSETS
	.align		4
        /*004c*/ 	.byte	0x04, 0x1c
        /*004e*/ 	.short	(.L_15 - .L_14)


	//   ....[0]....
.L_14:
        /*0050*/ 	.word	0x00000160


	//   ....[1]....
        /*0054*/ 	.word	0x00000210


	//   ....[2]....
        /*0058*/ 	.word	0x00000260


	//----- nvinfo : EIATTR_CRS_STACK_SIZE
	.align		4
.L_15:
        /*005c*/ 	.byte	0x04, 0x1e
        /*005e*/ 	.short	(.L_17 - .L_16)
.L_16:
        /*0060*/ 	.word	0x00000000


	//----- nvinfo : EIATTR_CBANK_PARAM_SIZE
	.align		4
.L_17:
        /*0064*/ 	.byte	0x03, 0x19
        /*0066*/ 	.short	0x0018


	//----- nvinfo : EIATTR_PARAM_CBANK
	.align		4
        /*0068*/ 	.byte	0x04, 0x0a
        /*006a*/ 	.short	(.L_19 - .L_18)
	.align		4
.L_18:
        /*006c*/ 	.word	index@(.nv.constant0._Z10DifferenceiPiS_)
        /*0070*/ 	.short	0x0380
        /*0072*/ 	.short	0x0018


	//----- nvinfo : EIATTR_SW_WAR
	.align		4
.L_19:
        /*0074*/ 	.byte	0x04, 0x36
        /*0076*/ 	.short	(.L_21 - .L_20)
.L_20:
        /*0078*/ 	.word	0x00000008
.L_21:


//--------------------- .nv.callgraph             --------------------------
	.section	.nv.callgraph,"",@"SHT_CUDA_CALLGRAPH"
	.align	4
	.sectionentsize	8
	.align		4
        /*0000*/ 	.word	0x00000000
	.align		4
        /*0004*/ 	.word	0xffffffff
	.align		4
        /*0008*/ 	.word	0x00000000
	.align		4
        /*000c*/ 	.word	0xfffffffe
	.align		4
        /*0010*/ 	.word	0x00000000
	.align		4
        /*0014*/ 	.word	0xfffffffd
	.align		4
        /*0018*/ 	.word	0x00000000
	.align		4
        /*001c*/ 	.word	0xfffffffc


//--------------------- .text._Z10DifferenceiPiS_ --------------------------
	.section	.text._Z10DifferenceiPiS_,"ax",@progbits
	.align	128
        .global         _Z10DifferenceiPiS_
        .type           _Z10DifferenceiPiS_,@function
        .size           _Z10DifferenceiPiS_,(.L_x_2 - _Z10DifferenceiPiS_)
        .other          _Z10DifferenceiPiS_,@"STO_CUDA_ENTRY STV_DEFAULT"
_Z10DifferenceiPiS_:
.text._Z10DifferenceiPiS_:
[----:B------:R-:W-:Y:S01]  /*0000*/  LDC R1, c[0x0][0x37c] ;  /* 0x0000df00ff017b82 */ /* 0x000fe20000000800 */
[----:B------:R-:W0:Y:S07]  /*0010*/  S2R R9, SR_CTAID.X ;  /* 0x0000000000097919 */ /* 0x000e2e0000002500 */
[----:B------:R-:W1:Y:S01]  /*0020*/  LDC.64 R6, c[0x0][0x388] ;  /* 0x0000e200ff067b82 */ /* 0x000e620000000a00 */
[----:B------:R-:W0:Y:S01]  /*0030*/  LDCU UR4, c[0x0][0x360] ;  /* 0x00006c00ff0477ac */ /* 0x000e220008000800 */
[----:B------:R-:W0:Y:S01]  /*0040*/  S2R R4, SR_TID.X ;  /* 0x0000000000047919 */ /* 0x000e220000002100 */
[----:B------:R-:W2:Y:S01]  /*0050*/  LDCU.64 UR6, c[0x0][0x358] ;  /* 0x00006b00ff0677ac */ /* 0x000ea20008000a00 */
[----:B0-----:R-:W-:-:S04]  /*0060*/  IMAD R9, R9, UR4, R4 ;  /* 0x0000000409097c24 */ /* 0x001fc8000f8e0204 */
[----:B-1----:R-:W-:-:S05]  /*0070*/  IMAD.WIDE R2, R9, 0x4, R6 ;  /* 0x0000000409027825 */ /* 0x002fca00078e0206 */
[----:B--2---:R-:W2:Y:S01]  /*0080*/  LDG.E R0, desc[UR6][R2.64] ;  /* 0x0000000602007981 */ /* 0x004ea2000c1e1900 */
[----:B------:R-:W0:Y:S01]  /*0090*/  S2UR UR5, SR_CgaCtaId ;  /* 0x00000000000579c3 */ /* 0x000e220000008800 */
[----:B------:R-:W-:Y:S01]  /*00a0*/  UMOV UR4, 0x400 ;  /* 0x0000040000047882 */ /* 0x000fe20000000000 */
[----:B------:R-:W-:Y:S01]  /*00b0*/  ISETP.NE.AND P0, PT, R4, RZ, PT ;  /* 0x000000ff0400720c */ /* 0x000fe20003f05270 */
[----:B0-----:R-:W-:-:S06]  /*00c0*/  ULEA UR4, UR5, UR4, 0x18 ;  /* 0x0000000405047291 */ /* 0x001fcc000f8ec0ff */
[----:B------:R-:W-:-:S06]  /*00d0*/  LEA R11, R4, UR4, 0x2 ;  /* 0x00000004040b7c11 */ /* 0x000fcc000f8e10ff */
[----:B------:R-:W0:Y:S02]  /*00e0*/  @P0 LDC.64 R4, c[0x0][0x390] ;  /* 0x0000e400ff040b82 */ /* 0x000e240000000a00 */
[----:B0-----:R-:W-:Y:S01]  /*00f0*/  @P0 IMAD.WIDE R4, R9, 0x4, R4 ;  /* 0x0000000409040825 */ /* 0x001fe200078e0204 */
[----:B--2---:R-:W-:Y:S05]  /*0100*/  STS [R11], R0 ;  /* 0x000000000b007388 */ /* 0x004fea0000000800 */
[----:B------:R-:W-:Y:S06]  /*0110*/  BAR.SYNC.DEFER_BLOCKING 0x0 ;  /* 0x0000000000007b1d */ /* 0x000fec0000010000 */
[----:B------:R-:W-:Y:S04]  /*0120*/  @P0 LDS R8, [R11] ;  /* 0x000000000b080984 */ /* 0x000fe80000000800 */
[----:B------:R-:W0:Y:S02]  /*0130*/  @P0 LDS R13, [R11+-0x4] ;  /* 0xfffffc000b0d0984 */ /* 0x000e240000000800 */
[----:B0-----:R-:W-:-:S05]  /*0140*/  @P0 IADD3 R13, PT, PT, R8, -R13, RZ ;  /* 0x8000000d080d0210 */ /* 0x001fca0007ffe0ff */
[----:B------:R0:W-:Y:S01]  /*0150*/  @P0 STG.E desc[UR6][R4.64], R13 ;  /* 0x0000000d04000986 */ /* 0x0001e2000c101906 */
[----:B------:R-:W-:Y:S05]  /*0160*/  @P0 EXIT ;  /* 0x000000000000094d */ /* 0x000fea0003800000 */
[----:B------:R-:W-:-:S13]  /*0170*/  ISETP.GE.AND P0, PT, R9, 0x1, PT ;  /* 0x000000010900780c */ /* 0x000fda0003f06270 */
[----:B------:R-:W-:Y:S05]  /*0180*/  @!P0 BRA `(.L_x_0) ;  /* 0x0000000000248947 */ /* 0x000fea0003800000 */
[----:B------:R-:W-:Y:S01]  /*0190*/  IADD3 R3, PT, PT, R9, -0x1, RZ ;  /* 0xffffffff09037810 */ /* 0x000fe20007ffe0ff */
[----:B------:R-:W1:Y:S01]  /*01a0*/  LDS R0, [UR4] ;  /* 0x00000004ff007984 */ /* 0x000e620008000800 */
[----:B0-----:R-:W0:Y:S03]  /*01b0*/  LDC.64 R4, c[0x0][0x390] ;  /* 0x0000e400ff047b82 */ /* 0x001e260000000a00 */
[----:B------:R-:W-:-:S06]  /*01c0*/  IMAD.WIDE.U32 R2, R3, 0x4, R6 ;  /* 0x0000000403027825 */ /* 0x000fcc00078e0006 */
[----:B------:R-:W1:Y:S01]  /*01d0*/  LDG.E R3, desc[UR6][R2.64] ;  /* 0x0000000602037981 */ /* 0x000e62000c1e1900 */
[----:B0-----:R-:W-:Y:S01]  /*01e0*/  IMAD.WIDE.U32 R4, R9, 0x4, R4 ;  /* 0x0000000409047825 */ /* 0x001fe200078e0004 */
[----:B-1----:R-:W-:-:S05]  /*01f0*/  IADD3 R7, PT, PT, R0, -R3, RZ ;  /* 0x8000000300077210 */ /* 0x002fca0007ffe0ff */
[----:B------:R-:W-:Y:S01]  /*0200*/  STG.E desc[UR6][R4.64], R7 ;  /* 0x0000000704007986 */ /* 0x000fe2000c101906 */
[----:B------:R-:W-:Y:S05]  /*0210*/  EXIT ;  /* 0x000000000000794d */ /* 0x000fea0003800000 */
.L_x_0:
[----:B------:R-:W2:Y:S01]  /*0220*/  LDG.E R3, desc[UR6][R2.64] ;  /* 0x0000000602037981 */ /* 0x000ea2000c1e1900 */
[----:B0-----:R-:W0:Y:S02]  /*0230*/  LDC.64 R4, c[0x0][0x390] ;  /* 0x0000e400ff047b82 */ /* 0x001e240000000a00 */
[----:B0-----:R-:W-:-:S05]  /*0240*/  IMAD.WIDE R4, R9, 0x4, R4 ;  /* 0x0000000409047825 */ /* 0x001fca00078e0204 */
[----:B--2---:R-:W-:Y:S01]  /*0250*/  STG.E desc[UR6][R4.64], R3 ;  /* 0x0000000304007986 */ /* 0x004fe2000c101906 */
[----:B------:R-:W-:Y:S05]  /*0260*/  EXIT ;  /* 0x000000000000794d */ /* 0x000fea0003800000 */
.L_x_1:
[----:B------:R-:W-:-:S00]  /*0270*/  BRA `(.L_x_1) ;  /* 0xfffffffc00fc7947 */ /* 0x000fc0000383ffff */
[----:B------:R-:W-:-:S00]  /*0280*/  NOP ;  /* 0x0000000000007918 */ /* 0x000fc00000000000 */
[----:B------:R-:W-:-:S00]  /*0290*/  NOP ;  /* 0x0000000000007918 */ /* 0x000fc00000000000 */
[----:B------:R-:W-:-:S00]  /*02a0*/  NOP ;  /* 0x0000000000007918 */ /* 0x000fc00000000000 */
[----:B------:R-:W-:-:S00]  /*02b0*/  NOP ;  /* 0x0000000000007918 */ /* 0x000fc00000000000 */
[----:B------:R-:W-:-:S00]  /*02c0*/  NOP ;  /* 0x0000000000007918 */ /* 0x000fc00000000000 */
[----:B------:R-:W-:-:S00]  /*02d0*/  NOP ;  /* 0x0000000000007918 */ /* 0x000fc00000000000 */
[----:B------:R-:W-:-:S00]  /*02e0*/  NOP ;  /* 0x0000000000007918 */ /* 0x000fc00000000000 */
[----:B------:R-:W-:-:S00]  /*02f0*/  NOP ;  /* 0x0000000000007918 */ /* 0x000fc00000000000 */
.L_x_2:


//--------------------- .nv.shared._Z10DifferenceiPiS_ --------------------------
	.section	.nv.shared._Z10DifferenceiPiS_,"aw",@nobits
	.sectionflags	@""
	.align	4
.nv.shared._Z10DifferenceiPiS_:
	.zero		2048


//--------------------- .nv.shared.reserved.0     --------------------------
	.section	.nv.shared.reserved.0,"aw",@nobits
	.weak		__nv_reservedSMEM_offset_0_alias
	.size		__nv_reservedSMEM_offset_0_alias, 0, 64
	.other		__nv_reservedSMEM_offset_0_alias,@"STO_CUDA_RESERVED_SHARED STV_DEFAULT"
__nv_reservedSMEM_offset_0_alias:
	.zero		0
	.zero		64


//--------------------- .nv.constant0._Z10DifferenceiPiS_ --------------------------
	.section	.nv.constant0._Z10DifferenceiPiS_,"a",@progbits
	.sectionflags	@""
	.align	4
.nv.constant0._Z10DifferenceiPiS_:
	.zero		920


//--------------------- SYMBOLS --------------------------

	.type		.nv.reservedSmem.offset0,@object
	.size		.nv.reservedSmem.offset0,0x4
	.type		.nv.reservedSmem.cap,@object
	.size		.nv.reservedSmem.cap,0x4
